	.headerflags	@"EF_CUDA_TEXMODE_UNIFIED EF_CUDA_64BIT_ADDRESS EF_CUDA_ACCELERATORS EF_CUDA_SM90 EF_CUDA_VIRTUAL_SM(EF_CUDA_SM90)"
	.elftype	@"ET_EXEC"


//--------------------- .nv.info                  --------------------------
	.section	.nv.info,"",@"SHT_CUDA_INFO"
	.align	4


	//----- nvinfo : EIATTR_REGCOUNT
	.align		4
        /*0000*/ 	.byte	0x04, 0x2f
        /*0002*/ 	.short	(.L_1 - .L_0)
	.align		4
.L_0:
        /*0004*/ 	.word	index@(triton_poi_fused_leaky_relu_0)
        /*0008*/ 	.word	0x0000000c


	//----- nvinfo : EIATTR_MIN_STACK_SIZE
	.align		4
.L_1:
        /*000c*/ 	.byte	0x04, 0x12
        /*000e*/ 	.short	(.L_3 - .L_2)
	.align		4
.L_2:
        /*0010*/ 	.word	index@(triton_poi_fused_leaky_relu_0)
        /*0014*/ 	.word	0x00000000


	//----- nvinfo : EIATTR_FRAME_SIZE
	.align		4
.L_3:
        /*0018*/ 	.byte	0x04, 0x11
        /*001a*/ 	.short	(.L_5 - .L_4)
	.align		4
.L_4:
        /*001c*/ 	.word	index@(triton_poi_fused_leaky_relu_0)
        /*0020*/ 	.word	0x00000000


	//----- nvinfo : EIATTR_MIN_STACK_SIZE
	.align		4
.L_5:
        /*0024*/ 	.byte	0x04, 0x12
        /*0026*/ 	.short	(.L_7 - .L_6)
	.align		4
.L_6:
        /*0028*/ 	.word	index@(triton_poi_fused_leaky_relu_0)
        /*002c*/ 	.word	0x00000000
.L_7:


//--------------------- .nv.info.triton_poi_fused_leaky_relu_0 --------------------------
	.section	.nv.info.triton_poi_fused_leaky_relu_0,"",@"SHT_CUDA_INFO"
	.sectionflags	@""
	.align	4


	//----- nvinfo : EIATTR_CUDA_API_VERSION
	.align		4
        /*0000*/ 	.byte	0x04, 0x37
        /*0002*/ 	.short	(.L_9 - .L_8)
.L_8:
        /*0004*/ 	.word	0x0000007c


	//----- nvinfo : EIATTR_KPARAM_INFO
	.align		4
.L_9:
        /*0008*/ 	.byte	0x04, 0x17
        /*000a*/ 	.short	(.L_11 - .L_10)
.L_10:
        /*000c*/ 	.word	0x00000000
        /*0010*/ 	.short	0x0002
        /*0012*/ 	.short	0x0010
        /*0014*/ 	.byte	0x00, 0xf0, 0x11, 0x00


	//----- nvinfo : EIATTR_KPARAM_INFO
	.align		4
.L_11:
        /*0018*/ 	.byte	0x04, 0x17
        /*001a*/ 	.short	(.L_13 - .L_12)
.L_12:
        /*001c*/ 	.word	0x00000000
        /*0020*/ 	.short	0x0001
        /*0022*/ 	.short	0x0008
        /*0024*/ 	.byte	0x00, 0xf4, 0x21, 0x00


	//----- nvinfo : EIATTR_KPARAM_INFO
	.align		4
.L_13:
        /*0028*/ 	.byte	0x04, 0x17
        /*002a*/ 	.short	(.L_15 - .L_14)
.L_14:
        /*002c*/ 	.word	0x00000000
        /*0030*/ 	.short	0x0000
        /*0032*/ 	.short	0x0000
        /*0034*/ 	.byte	0x00, 0xf4, 0x21, 0x00


	//----- nvinfo : EIATTR_SPARSE_MMA_MASK
	.align		4
.L_15:
        /*0038*/ 	.byte	0x03, 0x50
        /*003a*/ 	.short	0x0000


	//----- nvinfo : EIATTR_MAXREG_COUNT
	.align		4
        /*003c*/ 	.byte	0x03, 0x1b
        /*003e*/ 	.short	0x00ff


	//----- nvinfo : EIATTR_EXIT_INSTR_OFFSETS
	.align		4
        /*0040*/ 	.byte	0x04, 0x1c
        /*0042*/ 	.short	(.L_17 - .L_16)


	//   ....[0]....
.L_16:
        /*0044*/ 	.word	0x00000130


	//   ....[1]....
        /*0048*/ 	.word	0x00000150


	//----- nvinfo : EIATTR_REQNTID
	.align		4
.L_17:
        /*004c*/ 	.byte	0x04, 0x10
        /*004e*/ 	.short	(.L_19 - .L_18)
.L_18:
        /*0050*/ 	.word	0x00000080
        /*0054*/ 	.word	0x00000001
        /*0058*/ 	.word	0x00000001


	//----- nvinfo : EIATTR_CRS_STACK_SIZE
	.align		4
.L_19:
        /*005c*/ 	.byte	0x04, 0x1e
        /*005e*/ 	.short	(.L_21 - .L_20)
.L_20:
        /*0060*/ 	.word	0x00000000


	//----- nvinfo : EIATTR_CBANK_PARAM_SIZE
	.align		4
.L_21:
        /*0064*/ 	.byte	0x03, 0x19
        /*0066*/ 	.short	0x0014


	//----- nvinfo : EIATTR_PARAM_CBANK
	.align		4
        /*0068*/ 	.byte	0x04, 0x0a
        /*006a*/ 	.short	(.L_23 - .L_22)
	.align		4
.L_22:
        /*006c*/ 	.word	index@(.nv.constant0.triton_poi_fused_leaky_relu_0)
        /*0070*/ 	.short	0x0210
        /*0072*/ 	.short	0x0014


	//----- nvinfo : EIATTR_SW_WAR
	.align		4
.L_23:
        /*0074*/ 	.byte	0x04, 0x36
        /*0076*/ 	.short	(.L_25 - .L_24)
.L_24:
        /*0078*/ 	.word	0x00000008
.L_25:


//--------------------- .nv.callgraph             --------------------------
	.section	.nv.callgraph,"",@"SHT_CUDA_CALLGRAPH"
	.align	4
	.sectionentsize	8
	.align		4
        /*0000*/ 	.word	0x00000000
	.align		4
        /*0004*/ 	.word	0xffffffff
	.align		4
        /*0008*/ 	.word	0x00000000
	.align		4
        /*000c*/ 	.word	0xfffffffe
	.align		4
        /*0010*/ 	.word	0x00000000
	.align		4
        /*0014*/ 	.word	0xfffffffd
	.align		4
        /*0018*/ 	.word	0x00000000
	.align		4
        /*001c*/ 	.word	0xfffffffc


//--------------------- .text.triton_poi_fused_leaky_relu_0 --------------------------
	.section	.text.triton_poi_fused_leaky_relu_0,"ax",@progbits
	.align	128
        .global         triton_poi_fused_leaky_relu_0
        .type           triton_poi_fused_leaky_relu_0,@function
        .size           triton_poi_fused_leaky_relu_0,(.L_x_3 - triton_poi_fused_leaky_relu_0)
        .other          triton_poi_fused_leaky_relu_0,@"STO_CUDA_ENTRY STV_DEFAULT"
triton_poi_fused_leaky_relu_0:
.text.triton_poi_fused_leaky_relu_0:
[----:B------:R-:W0:Y:S02]  /*0000*/  LDC R1, c[0x0][0x28] ;  /* 0x00000a00ff017b82 */ /* 0x000e240000000800 */
[----:B------:R-:W1:Y:S01]  /*0010*/  S2R R0, SR_TID.X ;  /* 0x0000000000007919 */ /* 0x000e620000002100 */
[----:B------:R-:W2:Y:S01]  /*0020*/  LDC.64 R4, c[0x0][0x218] ;  /* 0x00008600ff047b82 */ /* 0x000ea20000000a00 */
[----:B------:R-:W-:Y:S01]  /*0030*/  ULDC.64 UR4, c[0x0][0x208] ;  /* 0x0000820000047ab9 */ /* 0x000fe20000000a00 */
[----:B------:R-:W-:Y:S01]  /*0040*/  BSSY B0, `(.L_x_0) ;  /* 0x000000a000007945 */ /* 0x000fe20003800000 */
[----:B------:R-:W3:Y:S01]  /*0050*/  S2R R7, SR_CTAID.X ;  /* 0x0000000000077919 */ /* 0x000ee20000002500 */
[----:B------:R-:W-:Y:S01]  /*0060*/  HFMA2.MMA R2, -RZ, RZ, 0, 0 ;  /* 0x00000000ff027435 */ /* 0x000fe200000001ff */
[----:B-1----:R-:W-:-:S04]  /*0070*/  LOP3.LUT R0, R0, 0x7f, RZ, 0xc0, !PT ;  /* 0x0000007f00007812 */ /* 0x002fc800078ec0ff */
[----:B---3--:R-:W-:-:S04]  /*0080*/  LEA R7, R7, R0, 0x7 ;  /* 0x0000000007077211 */ /* 0x008fc800078e38ff */
[----:B------:R-:W-:-:S13]  /*0090*/  ISETP.GE.AND P1, PT, R7, 0x100, PT ;  /* 0x000001000700780c */ /* 0x000fda0003f26270 */
[----:B--2---:R-:W-:Y:S05]  /*00a0*/  @P1 BRA `(.L_x_1) ;  /* 0x00000000000c1947 */ /* 0x004fea0003800000 */
[----:B------:R-:W1:Y:S02]  /*00b0*/  LDC.64 R2, c[0x0][0x210] ;  /* 0x00008400ff027b82 */ /* 0x000e640000000a00 */
[----:B-1----:R-:W-:-:S06]  /*00c0*/  IMAD.WIDE R2, R7, 0x4, R2 ;  /* 0x0000000407027825 */ /* 0x002fcc00078e0202 */
[----:B------:R1:W5:Y:S02]  /*00d0*/  LDG.E R2, desc[UR4][R2.64] ;  /* 0x0000000402027981 */ /* 0x000364000c1e1900 */
.L_x_1:
[----:B------:R-:W-:Y:S05]  /*00e0*/  BSYNC B0 ;  /* 0x0000000000007941 */ /* 0x000fea0003800000 */
.L_x_0:
[----:B-----5:R-:W-:Y:S01]  /*00f0*/  MOV R9, R2 ;  /* 0x0000000200097202 */ /* 0x020fe20000000f00 */
[----:B-1----:R-:W-:-:S03]  /*0100*/  IMAD.WIDE R2, R7, 0x4, R4 ;  /* 0x0000000407027825 */ /* 0x002fc600078e0204 */
[----:B------:R-:W-:-:S13]  /*0110*/  FSETP.GT.AND P0, PT, R9, RZ, PT ;  /* 0x000000ff0900720b */ /* 0x000fda0003f04000 */
[----:B------:R-:W-:Y:S01]  /*0120*/  @!P0 FMUL R9, R9, 0.10000000149011611938 ;  /* 0x3dcccccd09098820 */ /* 0x000fe20000400000 */
[----:B------:R-:W-:Y:S06]  /*0130*/  @P1 EXIT ;  /* 0x000000000000194d */ /* 0x000fec0003800000 */
[----:B------:R-:W-:Y:S01]  /*0140*/  STG.E desc[UR4][R2.64], R9 ;  /* 0x0000000902007986 */ /* 0x000fe2000c101904 */
[----:B------:R-:W-:Y:S05]  /*0150*/  EXIT ;  /* 0x000000000000794d */ /* 0x000fea0003800000 */
.L_x_2:
[----:B------:R-:W-:-:S00]  /*0160*/  BRA `(.L_x_2) ;  /* 0xfffffffc00fc7947 */ /* 0x000fc0000383ffff */
[----:B------:R-:W-:-:S00]  /*0170*/  NOP ;  /* 0x0000000000007918 */ /* 0x000fc00000000000 */
        /* <DEDUP_REMOVED lines=8> */
.L_x_3:


//--------------------- .nv.constant0.triton_poi_fused_leaky_relu_0 --------------------------
	.section	.nv.constant0.triton_poi_fused_leaky_relu_0,"a",@progbits
	.sectionflags	@""
	.align	4
.nv.constant0.triton_poi_fused_leaky_relu_0:
	.zero		548
